//
// Generated by NVIDIA NVVM Compiler
//
// Compiler Build ID: CL-36424714
// Cuda compilation tools, release 13.0, V13.0.88
// Based on NVVM 20.0.0
//

.version 9.0
.target sm_100
.address_size 64

	// .globl	nv12_to_rgb_kernel

.visible .entry nv12_to_rgb_kernel(
	.param .u64 .ptr .align 1 nv12_to_rgb_kernel_param_0,
	.param .u64 .ptr .align 1 nv12_to_rgb_kernel_param_1,
	.param .u32 nv12_to_rgb_kernel_param_2,
	.param .u32 nv12_to_rgb_kernel_param_3,
	.param .u32 nv12_to_rgb_kernel_param_4,
	.param .u32 nv12_to_rgb_kernel_param_5,
	.param .u64 .ptr .align 1 nv12_to_rgb_kernel_param_6,
	.param .u32 nv12_to_rgb_kernel_param_7
)
{
	.reg .pred 	%p<10>;
	.reg .b16 	%rs<7>;
	.reg .b32 	%r<27>;
	.reg .b32 	%f<18>;
	.reg .b64 	%rd<13>;

	ld.param.u64 	%rd1, [nv12_to_rgb_kernel_param_0];
	ld.param.u64 	%rd2, [nv12_to_rgb_kernel_param_1];
	ld.param.u32 	%r6, [nv12_to_rgb_kernel_param_2];
	ld.param.u32 	%r7, [nv12_to_rgb_kernel_param_3];
	ld.param.u32 	%r3, [nv12_to_rgb_kernel_param_4];
	ld.param.u32 	%r4, [nv12_to_rgb_kernel_param_5];
	ld.param.u64 	%rd3, [nv12_to_rgb_kernel_param_6];
	ld.param.u32 	%r5, [nv12_to_rgb_kernel_param_7];
	mov.u32 	%r9, %ctaid.x;
	mov.u32 	%r10, %ntid.x;
	mov.u32 	%r11, %tid.x;
	mad.lo.s32 	%r1, %r9, %r10, %r11;
	mov.u32 	%r12, %ctaid.y;
	mov.u32 	%r13, %ntid.y;
	mov.u32 	%r14, %tid.y;
	mad.lo.s32 	%r15, %r12, %r13, %r14;
	setp.ge.s32 	%p1, %r1, %r6;
	setp.ge.s32 	%p2, %r15, %r7;
	or.pred  	%p3, %p1, %p2;
	@%p3 bra 	$L__BB0_2;
	cvta.to.global.u64 	%rd4, %rd1;
	cvta.to.global.u64 	%rd5, %rd2;
	cvta.to.global.u64 	%rd6, %rd3;
	mad.lo.s32 	%r16, %r3, %r15, %r1;
	cvt.s64.s32 	%rd7, %r16;
	add.s64 	%rd8, %rd4, %rd7;
	ld.global.nc.u8 	%rs1, [%rd8];
	cvt.u16.u8 	%rs2, %rs1;
	shr.u32 	%r17, %r1, 31;
	add.s32 	%r18, %r1, %r17;
	shr.u32 	%r19, %r15, 1;
	and.b32  	%r20, %r18, -2;
	mad.lo.s32 	%r21, %r4, %r19, %r20;
	cvt.s64.s32 	%rd9, %r21;
	add.s64 	%rd10, %rd5, %rd9;
	ld.global.nc.u8 	%rs3, [%rd10];
	cvt.u16.u8 	%rs4, %rs3;
	ld.global.nc.u8 	%rs5, [%rd10+1];
	cvt.u16.u8 	%rs6, %rs5;
	cvt.rn.f32.u16 	%f1, %rs2;
	add.f32 	%f2, %f1, 0fC1800000;
	cvt.rn.f32.u16 	%f3, %rs4;
	add.f32 	%f4, %f3, 0fC3000000;
	cvt.rn.f32.u16 	%f5, %rs6;
	add.f32 	%f6, %f5, 0fC3000000;
	mul.f32 	%f7, %f2, 0f3F94FDF4;
	fma.rn.f32 	%f8, %f6, 0f3FCC49BA, %f7;
	fma.rn.f32 	%f9, %f4, 0fBEC8B439, %f7;
	fma.rn.f32 	%f10, %f6, 0fBF5020C5, %f9;
	fma.rn.f32 	%f11, %f4, 0f40011687, %f7;
	setp.lt.f32 	%p4, %f8, 0f00000000;
	setp.gt.f32 	%p5, %f8, 0f437F0000;
	selp.f32 	%f12, 0f437F0000, %f8, %p5;
	selp.f32 	%f13, 0f00000000, %f12, %p4;
	cvt.rzi.u32.f32 	%r22, %f13;
	setp.lt.f32 	%p6, %f10, 0f00000000;
	setp.gt.f32 	%p7, %f10, 0f437F0000;
	selp.f32 	%f14, 0f437F0000, %f10, %p7;
	selp.f32 	%f15, 0f00000000, %f14, %p6;
	cvt.rzi.u32.f32 	%r23, %f15;
	setp.lt.f32 	%p8, %f11, 0f00000000;
	setp.gt.f32 	%p9, %f11, 0f437F0000;
	selp.f32 	%f16, 0f437F0000, %f11, %p9;
	selp.f32 	%f17, 0f00000000, %f16, %p8;
	cvt.rzi.u32.f32 	%r24, %f17;
	mul.lo.s32 	%r25, %r5, %r15;
	mad.lo.s32 	%r26, %r1, 3, %r25;
	cvt.s64.s32 	%rd11, %r26;
	add.s64 	%rd12, %rd6, %rd11;
	st.global.u8 	[%rd12], %r22;
	st.global.u8 	[%rd12+1], %r23;
	st.global.u8 	[%rd12+2], %r24;
$L__BB0_2:
	ret;

}


// ===== COMPILED SASS (sm_100) =====

	.target	sm_100

	.elftype	@"ET_EXEC"


//--------------------- .note.nv.tkinfo           --------------------------
	.section	.note.nv.tkinfo,"",@"SHT_NOTE"
	.sectionflags	@"SHF_NOTE_NV_TKINFO"
	.tkinfo
        /*0018*/ 	.word	0x00000002
        /*0030*/ 	.string	""
        /*0030*/ 	.string	"ptxas"
        /*0030*/ 	.string	"Cuda compilation tools, release 13.0, V13.0.88"
        /*0030*/ 	.string	"Build cuda_13.0.r13.0/compiler.36424714_0"
        /*0030*/ 	.string	"-arch sm_100 -m 64 "



//--------------------- .note.nv.cuinfo           --------------------------
	.section	.note.nv.cuinfo,"",@"SHT_NOTE"
	.sectionflags	@"SHF_NOTE_NV_CUINFO"
        /*0018*/ 	.short	0x0002
        /*001a*/ 	.short	0x0064
        /*001c*/ 	.short	0x0082
	.zero		2


//--------------------- .nv.info                  --------------------------
	.section	.nv.info,"",@"SHT_CUDA_INFO"
	.align	4


	//----- nvinfo : EIATTR_REGCOUNT
	.align		4
        /*0000*/ 	.byte	0x04, 0x2f
        /*0002*/ 	.short	(.L_1 - .L_0)
	.align		4
.L_0:
        /*0004*/ 	.word	index@(nv12_to_rgb_kernel)
        /*0008*/ 	.word	0x0000000d


	//----- nvinfo : EIATTR_FRAME_SIZE
	.align		4
.L_1:
        /*000c*/ 	.byte	0x04, 0x11
        /*000e*/ 	.short	(.L_3 - .L_2)
	.align		4
.L_2:
        /*0010*/ 	.word	index@(nv12_to_rgb_kernel)
        /*0014*/ 	.word	0x00000000


	//----- nvinfo : EIATTR_MIN_STACK_SIZE
	.align		4
.L_3:
        /*0018*/ 	.byte	0x04, 0x12
        /*001a*/ 	.short	(.L_5 - .L_4)
	.align		4
.L_4:
        /*001c*/ 	.word	index@(nv12_to_rgb_kernel)
        /*0020*/ 	.word	0x00000000
.L_5:


//--------------------- .nv.compat                --------------------------
	.section	.nv.compat,"",@"SHT_CUDA_COMPAT_INFO"
	.align	4
        /*0000*/ 	.byte	0x02, 0x09, 0x00, 0x00, 0x02, 0x02, 0x01, 0x00, 0x02, 0x05, 0x05, 0x00, 0x03, 0x07, 0x01, 0x01
        /*0010*/ 	.byte	0x02, 0x03, 0x00, 0x00, 0x02, 0x06, 0x01, 0x00, 0x04, 0x0b, 0x08, 0x00, 0x09, 0x00, 0x00, 0x00
        /*0020*/ 	.byte	0x00, 0x00, 0x00, 0x00


//--------------------- .nv.info.nv12_to_rgb_kernel --------------------------
	.section	.nv.info.nv12_to_rgb_kernel,"",@"SHT_CUDA_INFO"
	.sectionflags	@""
	.align	4


	//----- nvinfo : EIATTR_CUDA_API_VERSION
	.align		4
        /*0000*/ 	.byte	0x04, 0x37
        /*0002*/ 	.short	(.L_7 - .L_6)
.L_6:
        /*0004*/ 	.word	0x00000082


	//----- nvinfo : EIATTR_KPARAM_INFO
	.align		4
.L_7:
        /*0008*/ 	.byte	0x04, 0x17
        /*000a*/ 	.short	(.L_9 - .L_8)
.L_8:
        /*000c*/ 	.word	0x00000000
        /*0010*/ 	.short	0x0007
        /*0012*/ 	.short	0x0028
        /*0014*/ 	.byte	0x00, 0xf0, 0x11, 0x00


	//----- nvinfo : EIATTR_KPARAM_INFO
	.align		4
.L_9:
        /*0018*/ 	.byte	0x04, 0x17
        /*001a*/ 	.short	(.L_11 - .L_10)
.L_10:
        /*001c*/ 	.word	0x00000000
        /*0020*/ 	.short	0x0006
        /*0022*/ 	.short	0x0020
        /*0024*/ 	.byte	0x00, 0xf5, 0x21, 0x00


	//----- nvinfo : EIATTR_KPARAM_INFO
	.align		4
.L_11:
        /*0028*/ 	.byte	0x04, 0x17
        /*002a*/ 	.short	(.L_13 - .L_12)
.L_12:
        /*002c*/ 	.word	0x00000000
        /*0030*/ 	.short	0x0005
        /*0032*/ 	.short	0x001c
        /*0034*/ 	.byte	0x00, 0xf0, 0x11, 0x00


	//----- nvinfo : EIATTR_KPARAM_INFO
	.align		4
.L_13:
        /*0038*/ 	.byte	0x04, 0x17
        /*003a*/ 	.short	(.L_15 - .L_14)
.L_14:
        /*003c*/ 	.word	0x00000000
        /*0040*/ 	.short	0x0004
        /*0042*/ 	.short	0x0018
        /*0044*/ 	.byte	0x00, 0xf0, 0x11, 0x00


	//----- nvinfo : EIATTR_KPARAM_INFO
	.align		4
.L_15:
        /*0048*/ 	.byte	0x04, 0x17
        /*004a*/ 	.short	(.L_17 - .L_16)
.L_16:
        /*004c*/ 	.word	0x00000000
        /*0050*/ 	.short	0x0003
        /*0052*/ 	.short	0x0014
        /*0054*/ 	.byte	0x00, 0xf0, 0x11, 0x00


	//----- nvinfo : EIATTR_KPARAM_INFO
	.align		4
.L_17:
        /*0058*/ 	.byte	0x04, 0x17
        /*005a*/ 	.short	(.L_19 - .L_18)
.L_18:
        /*005c*/ 	.word	0x00000000
        /*0060*/ 	.short	0x0002
        /*0062*/ 	.short	0x0010
        /*0064*/ 	.byte	0x00, 0xf0, 0x11, 0x00


	//----- nvinfo : EIATTR_KPARAM_INFO
	.align		4
.L_19:
        /*0068*/ 	.byte	0x04, 0x17
        /*006a*/ 	.short	(.L_21 - .L_20)
.L_20:
        /*006c*/ 	.word	0x00000000
        /*0070*/ 	.short	0x0001
        /*0072*/ 	.short	0x0008
        /*0074*/ 	.byte	0x00, 0xf5, 0x21, 0x00


	//----- nvinfo : EIATTR_KPARAM_INFO
	.align		4
.L_21:
        /*0078*/ 	.byte	0x04, 0x17
        /*007a*/ 	.short	(.L_23 - .L_22)
.L_22:
        /*007c*/ 	.word	0x00000000
        /*0080*/ 	.short	0x0000
        /*0082*/ 	.short	0x0000
        /*0084*/ 	.byte	0x00, 0xf5, 0x21, 0x00


	//----- nvinfo : EIATTR_SPARSE_MMA_MASK
	.align		4
.L_23:
        /*0088*/ 	.byte	0x03, 0x50
        /*008a*/ 	.short	0x0000


	//----- nvinfo : EIATTR_MAXREG_COUNT
	.align		4
        /*008c*/ 	.byte	0x03, 0x1b
        /*008e*/ 	.short	0x00ff


	//----- nvinfo : EIATTR_MERCURY_ISA_VERSION
	.align		4
        /*0090*/ 	.byte	0x03, 0x5f
        /*0092*/ 	.short	0x0101


	//----- nvinfo : EIATTR_VRC_CTA_INIT_COUNT
	.align		4
        /*0094*/ 	.byte	0x02, 0x4a
	.zero		1
	.zero		1


	//----- nvinfo : EIATTR_EXIT_INSTR_OFFSETS
	.align		4
        /*0098*/ 	.byte	0x04, 0x1c
        /*009a*/ 	.short	(.L_25 - .L_24)


	//   ....[0]....
.L_24:
        /*009c*/ 	.word	0x000000c0


	//   ....[1]....
        /*00a0*/ 	.word	0x000003c0


	//----- nvinfo : EIATTR_CBANK_PARAM_SIZE
	.align		4
.L_25:
        /*00a4*/ 	.byte	0x03, 0x19
        /*00a6*/ 	.short	0x002c


	//----- nvinfo : EIATTR_PARAM_CBANK
	.align		4
        /*00a8*/ 	.byte	0x04, 0x0a
        /*00aa*/ 	.short	(.L_27 - .L_26)
	.align		4
.L_26:
        /*00ac*/ 	.word	index@(.nv.constant0.nv12_to_rgb_kernel)
        /*00b0*/ 	.short	0x0380
        /*00b2*/ 	.short	0x002c


	//----- nvinfo : EIATTR_SW_WAR
	.align		4
.L_27:
        /*00b4*/ 	.byte	0x04, 0x36
        /*00b6*/ 	.short	(.L_29 - .L_28)
.L_28:
        /*00b8*/ 	.word	0x00000008
.L_29:


//--------------------- .nv.callgraph             --------------------------
	.section	.nv.callgraph,"",@"SHT_CUDA_CALLGRAPH"
	.align	4
	.sectionentsize	8
	.align		4
        /*0000*/ 	.word	0x00000000
	.align		4
        /*0004*/ 	.word	0xffffffff
	.align		4
        /*0008*/ 	.word	0x00000000
	.align		4
        /*000c*/ 	.word	0xfffffffe
	.align		4
        /*0010*/ 	.word	0x00000000
	.align		4
        /*0014*/ 	.word	0xfffffffd
	.align		4
        /*0018*/ 	.word	0x00000000
	.align		4
        /*001c*/ 	.word	0xfffffffc


//--------------------- .text.nv12_to_rgb_kernel  --------------------------
	.section	.text.nv12_to_rgb_kernel,"ax",@progbits
	.align	128
        .global         nv12_to_rgb_kernel
        .type           nv12_to_rgb_kernel,@function
        .size           nv12_to_rgb_kernel,(.L_x_1 - nv12_to_rgb_kernel)
        .other          nv12_to_rgb_kernel,@"STO_CUDA_ENTRY STV_DEFAULT"
nv12_to_rgb_kernel:
.text.nv12_to_rgb_kernel:
[----:B------:R-:W-:Y:S01]  /*0000*/  LDC R1, c[0x0][0x37c] ;  /* 0x0000df00ff017b82 */ /* 0x000fe20000000800 */
[----:B------:R-:W0:Y:S07]  /*0010*/  S2R R2, SR_TID.Y ;  /* 0x0000000000027919 */ /* 0x000e2e0000002200 */
[----:B------:R-:W1:Y:S01]  /*0020*/  LDC R0, c[0x0][0x360] ;  /* 0x0000d800ff007b82 */ /* 0x000e620000000800 */
[----:B------:R-:W2:Y:S01]  /*0030*/  LDCU.64 UR6, c[0x0][0x390] ;  /* 0x00007200ff0677ac */ /* 0x000ea20008000a00 */
[----:B------:R-:W1:Y:S06]  /*0040*/  S2R R5, SR_TID.X ;  /* 0x0000000000057919 */ /* 0x000e6c0000002100 */
[----:B------:R-:W0:Y:S08]  /*0050*/  S2UR UR5, SR_CTAID.Y ;  /* 0x00000000000579c3 */ /* 0x000e300000002600 */
[----:B------:R-:W0:Y:S08]  /*0060*/  LDC R3, c[0x0][0x364] ;  /* 0x0000d900ff037b82 */ /* 0x000e300000000800 */
[----:B------:R-:W1:Y:S01]  /*0070*/  S2UR UR4, SR_CTAID.X ;  /* 0x00000000000479c3 */ /* 0x000e620000002500 */
[----:B0-----:R-:W-:-:S05]  /*0080*/  IMAD R3, R3, UR5, R2 ;  /* 0x0000000503037c24 */ /* 0x001fca000f8e0202 */
[----:B--2---:R-:W-:Y:S01]  /*0090*/  ISETP.GE.AND P0, PT, R3, UR7, PT ;  /* 0x0000000703007c0c */ /* 0x004fe2000bf06270 */
[----:B-1----:R-:W-:-:S05]  /*00a0*/  IMAD R0, R0, UR4, R5 ;  /* 0x0000000400007c24 */ /* 0x002fca000f8e0205 */
[----:B------:R-:W-:-:S13]  /*00b0*/  ISETP.GE.OR P0, PT, R0, UR6, P0 ;  /* 0x0000000600007c0c */ /* 0x000fda0008706670 */
[----:B------:R-:W-:Y:S05]  /*00c0*/  @P0 EXIT ;  /* 0x000000000000094d */ /* 0x000fea0003800000 */
[----:B------:R-:W0:Y:S01]  /*00d0*/  LDCU.64 UR6, c[0x0][0x398] ;  /* 0x00007300ff0677ac */ /* 0x000e220008000a00 */
[----:B------:R-:W-:Y:S02]  /*00e0*/  LEA.HI R2, R0, R0, RZ, 0x1 ;  /* 0x0000000000027211 */ /* 0x000fe400078f08ff */
[----:B------:R-:W-:Y:S01]  /*00f0*/  SHF.R.U32.HI R4, RZ, 0x1, R3 ;  /* 0x00000001ff047819 */ /* 0x000fe20000011603 */
[----:B------:R-:W1:Y:S01]  /*0100*/  LDCU.128 UR8, c[0x0][0x380] ;  /* 0x00007000ff0877ac */ /* 0x000e620008000c00 */
[----:B------:R-:W-:Y:S01]  /*0110*/  LOP3.LUT R5, R2, 0xfffffffe, RZ, 0xc0, !PT ;  /* 0xfffffffe02057812 */ /* 0x000fe200078ec0ff */
[----:B------:R-:W2:Y:S01]  /*0120*/  LDCU.64 UR4, c[0x0][0x358] ;  /* 0x00006b00ff0477ac */ /* 0x000ea20008000a00 */
[----:B0-----:R-:W-:Y:S01]  /*0130*/  IMAD R2, R3, UR6, R0 ;  /* 0x0000000603027c24 */ /* 0x001fe2000f8e0200 */
[----:B------:R-:W0:Y:S02]  /*0140*/  LDCU UR6, c[0x0][0x3a8] ;  /* 0x00007500ff0677ac */ /* 0x000e240008000800 */
[----:B------:R-:W-:-:S02]  /*0150*/  IMAD R5, R4, UR7, R5 ;  /* 0x0000000704057c24 */ /* 0x000fc4000f8e0205 */
[----:B-1----:R-:W-:-:S04]  /*0160*/  IADD3 R6, P0, PT, R2, UR8, RZ ;  /* 0x0000000802067c10 */ /* 0x002fc8000ff1e0ff */
[----:B------:R-:W-:Y:S01]  /*0170*/  LEA.HI.X.SX32 R7, R2, UR9, 0x1, P0 ;  /* 0x0000000902077c11 */ /* 0x000fe200080f0eff */
[----:B------:R-:W1:Y:S01]  /*0180*/  LDCU.64 UR8, c[0x0][0x3a0] ;  /* 0x00007400ff0877ac */ /* 0x000e620008000a00 */
[----:B------:R-:W-:-:S03]  /*0190*/  IADD3 R4, P0, PT, R5, UR10, RZ ;  /* 0x0000000a05047c10 */ /* 0x000fc6000ff1e0ff */
[----:B--2---:R-:W2:Y:S01]  /*01a0*/  LDG.E.U8.CONSTANT R6, desc[UR4][R6.64] ;  /* 0x0000000406067981 */ /* 0x004ea2000c1e9100 */
[----:B------:R-:W-:-:S05]  /*01b0*/  LEA.HI.X.SX32 R5, R5, UR11, 0x1, P0 ;  /* 0x0000000b05057c11 */ /* 0x000fca00080f0eff */
[----:B------:R-:W3:Y:S04]  /*01c0*/  LDG.E.U8.CONSTANT R2, desc[UR4][R4.64] ;  /* 0x0000000404027981 */ /* 0x000ee8000c1e9100 */
[----:B------:R-:W4:Y:S01]  /*01d0*/  LDG.E.U8.CONSTANT R8, desc[UR4][R4.64+0x1] ;  /* 0x0000010404087981 */ /* 0x000f22000c1e9100 */
[----:B0-----:R-:W-:-:S04]  /*01e0*/  IMAD R3, R3, UR6, RZ ;  /* 0x0000000603037c24 */ /* 0x001fc8000f8e02ff */
[----:B------:R-:W-:Y:S01]  /*01f0*/  IMAD R3, R0, 0x3, R3 ;  /* 0x0000000300037824 */ /* 0x000fe200078e0203 */
[----:B--2---:R-:W-:-:S05]  /*0200*/  I2FP.F32.U32 R9, R6 ;  /* 0x0000000600097245 */ /* 0x004fca0000201000 */
[----:B------:R-:W-:Y:S01]  /*0210*/  FADD R9, R9, -16 ;  /* 0xc180000009097421 */ /* 0x000fe20000000000 */
[----:B---3--:R-:W-:-:S03]  /*0220*/  I2FP.F32.U32 R2, R2 ;  /* 0x0000000200027245 */ /* 0x008fc60000201000 */
[----:B------:R-:W-:Y:S01]  /*0230*/  FMUL R9, R9, 1.1640000343322753906 ;  /* 0x3f94fdf409097820 */ /* 0x000fe20000400000 */
[----:B----4-:R-:W-:Y:S01]  /*0240*/  I2FP.F32.U32 R8, R8 ;  /* 0x0000000800087245 */ /* 0x010fe20000201000 */
[----:B------:R-:W-:-:S04]  /*0250*/  FADD R2, R2, -128 ;  /* 0xc300000002027421 */ /* 0x000fc80000000000 */
[----:B------:R-:W-:Y:S01]  /*0260*/  FFMA R10, R2, 2.0169999599456787109, R9 ;  /* 0x40011687020a7823 */ /* 0x000fe20000000009 */
[----:B------:R-:W-:-:S04]  /*0270*/  FADD R8, R8, -128 ;  /* 0xc300000008087421 */ /* 0x000fc80000000000 */
[----:B------:R-:W-:Y:S01]  /*0280*/  FSETP.GEU.AND P0, PT, R10, RZ, PT ;  /* 0x000000ff0a00720b */ /* 0x000fe20003f0e000 */
[--C-:B------:R-:W-:Y:S01]  /*0290*/  FFMA R4, R8, 1.5959999561309814453, R9.reuse ;  /* 0x3fcc49ba08047823 */ /* 0x100fe20000000009 */
[----:B------:R-:W-:Y:S01]  /*02a0*/  FMNMX.NAN R10, R10, 255, PT ;  /* 0x437f00000a0a7809 */ /* 0x000fe20003820000 */
[----:B------:R-:W-:-:S03]  /*02b0*/  FFMA R9, R2, -0.39199998974800109863, R9 ;  /* 0xbec8b43902097823 */ /* 0x000fc60000000009 */
[----:B------:R-:W-:Y:S01]  /*02c0*/  FSEL R10, R10, RZ, P0 ;  /* 0x000000ff0a0a7208 */ /* 0x000fe20000000000 */
[----:B------:R-:W-:Y:S01]  /*02d0*/  FFMA R9, R8, -0.81300002336502075195, R9 ;  /* 0xbf5020c508097823 */ /* 0x000fe20000000009 */
[C---:B------:R-:W-:Y:S02]  /*02e0*/  FSETP.GEU.AND P0, PT, R4.reuse, RZ, PT ;  /* 0x000000ff0400720b */ /* 0x040fe40003f0e000 */
[----:B------:R-:W-:-:S04]  /*02f0*/  FMNMX.NAN R4, R4, 255, PT ;  /* 0x437f000004047809 */ /* 0x000fc80003820000 */
[----:B------:R-:W-:Y:S02]  /*0300*/  FSEL R4, R4, RZ, P0 ;  /* 0x000000ff04047208 */ /* 0x000fe40000000000 */
[C---:B------:R-:W-:Y:S02]  /*0310*/  FSETP.GEU.AND P0, PT, R9.reuse, RZ, PT ;  /* 0x000000ff0900720b */ /* 0x040fe40003f0e000 */
[----:B------:R-:W-:-:S04]  /*0320*/  FMNMX.NAN R9, R9, 255, PT ;  /* 0x437f000009097809 */ /* 0x000fc80003820000 */
[----:B------:R-:W-:Y:S01]  /*0330*/  FSEL R9, R9, RZ, P0 ;  /* 0x000000ff09097208 */ /* 0x000fe20000000000 */
[----:B------:R-:W0:Y:S01]  /*0340*/  F2I.U32.TRUNC.NTZ R7, R10 ;  /* 0x0000000a00077305 */ /* 0x000e22000020f000 */
[----:B-1----:R-:W-:-:S07]  /*0350*/  IADD3 R2, P0, PT, R3, UR8, RZ ;  /* 0x0000000803027c10 */ /* 0x002fce000ff1e0ff */
[----:B------:R-:W1:Y:S08]  /*0360*/  F2I.U32.TRUNC.NTZ R5, R4 ;  /* 0x0000000400057305 */ /* 0x000e70000020f000 */
[----:B------:R-:W2:Y:S01]  /*0370*/  F2I.U32.TRUNC.NTZ R9, R9 ;  /* 0x0000000900097305 */ /* 0x000ea2000020f000 */
[----:B------:R-:W-:-:S05]  /*0380*/  LEA.HI.X.SX32 R3, R3, UR9, 0x1, P0 ;  /* 0x0000000903037c11 */ /* 0x000fca00080f0eff */
[----:B0-----:R-:W-:Y:S04]  /*0390*/  STG.E.U8 desc[UR4][R2.64+0x2], R7 ;  /* 0x0000020702007986 */ /* 0x001fe8000c101104 */
[----:B-1----:R-:W-:Y:S04]  /*03a0*/  STG.E.U8 desc[UR4][R2.64], R5 ;  /* 0x0000000502007986 */ /* 0x002fe8000c101104 */
[----:B--2---:R-:W-:Y:S01]  /*03b0*/  STG.E.U8 desc[UR4][R2.64+0x1], R9 ;  /* 0x0000010902007986 */ /* 0x004fe2000c101104 */
[----:B------:R-:W-:Y:S05]  /*03c0*/  EXIT ;  /* 0x000000000000794d */ /* 0x000fea0003800000 */
.L_x_0:
[----:B------:R-:W-:-:S00]  /*03d0*/  BRA `(.L_x_0) ;  /* 0xfffffffc00fc7947 */ /* 0x000fc0000383ffff */
[----:B------:R-:W-:-:S00]  /*03e0*/  NOP ;  /* 0x0000000000007918 */ /* 0x000fc00000000000 */
        /* <DEDUP_REMOVED lines=9> */
.L_x_1:


//--------------------- .nv.shared.reserved.0     --------------------------
	.section	.nv.shared.reserved.0,"aw",@nobits
	.weak		__nv_reservedSMEM_offset_0_alias
	.size		__nv_reservedSMEM_offset_0_alias, 0, 64
	.other		__nv_reservedSMEM_offset_0_alias,@"STO_CUDA_RESERVED_SHARED STV_DEFAULT"
__nv_reservedSMEM_offset_0_alias:
	.zero		0
	.zero		64


//--------------------- .nv.constant0.nv12_to_rgb_kernel --------------------------
	.section	.nv.constant0.nv12_to_rgb_kernel,"a",@progbits
	.sectionflags	@""
	.align	4
.nv.constant0.nv12_to_rgb_kernel:
	.zero		940


//--------------------- SYMBOLS --------------------------

	.type		.nv.reservedSmem.offset0,@object
	.size		.nv.reservedSmem.offset0,0x4
